	.headerflags	@"EF_CUDA_TEXMODE_UNIFIED EF_CUDA_64BIT_ADDRESS EF_CUDA_ACCELERATORS EF_CUDA_SM90 EF_CUDA_VIRTUAL_SM(EF_CUDA_SM90)"
	.elftype	@"ET_EXEC"


//--------------------- .nv.info                  --------------------------
	.section	.nv.info,"",@"SHT_CUDA_INFO"
	.align	4


	//----- nvinfo : EIATTR_REGCOUNT
	.align		4
        /*0000*/ 	.byte	0x04, 0x2f
        /*0002*/ 	.short	(.L_1 - .L_0)
	.align		4
.L_0:
        /*0004*/ 	.word	index@(triton_poi_fused__native_batch_norm_legit_no_training_convolution_relu_15)
        /*0008*/ 	.word	0x0000001f


	//----- nvinfo : EIATTR_MIN_STACK_SIZE
	.align		4
.L_1:
        /*000c*/ 	.byte	0x04, 0x12
        /*000e*/ 	.short	(.L_3 - .L_2)
	.align		4
.L_2:
        /*0010*/ 	.word	index@(triton_poi_fused__native_batch_norm_legit_no_training_convolution_relu_15)
        /*0014*/ 	.word	0x00000000


	//----- nvinfo : EIATTR_FRAME_SIZE
	.align		4
.L_3:
        /*0018*/ 	.byte	0x04, 0x11
        /*001a*/ 	.short	(.L_5 - .L_4)
	.align		4
.L_4:
        /*001c*/ 	.word	index@(triton_poi_fused__native_batch_norm_legit_no_training_convolution_relu_15)
        /*0020*/ 	.word	0x00000000


	//----- nvinfo : EIATTR_MIN_STACK_SIZE
	.align		4
.L_5:
        /*0024*/ 	.byte	0x04, 0x12
        /*0026*/ 	.short	(.L_7 - .L_6)
	.align		4
.L_6:
        /*0028*/ 	.word	index@(triton_poi_fused__native_batch_norm_legit_no_training_convolution_relu_15)
        /*002c*/ 	.word	0x00000000
.L_7:


//--------------------- .nv.info.triton_poi_fused__native_batch_norm_legit_no_training_convolution_relu_15 --------------------------
	.section	.nv.info.triton_poi_fused__native_batch_norm_legit_no_training_convolution_relu_15,"",@"SHT_CUDA_INFO"
	.sectionflags	@""
	.align	4


	//----- nvinfo : EIATTR_CUDA_API_VERSION
	.align		4
        /*0000*/ 	.byte	0x04, 0x37
        /*0002*/ 	.short	(.L_9 - .L_8)
.L_8:
        /*0004*/ 	.word	0x0000007c


	//----- nvinfo : EIATTR_KPARAM_INFO
	.align		4
.L_9:
        /*0008*/ 	.byte	0x04, 0x17
        /*000a*/ 	.short	(.L_11 - .L_10)
.L_10:
        /*000c*/ 	.word	0x00000000
        /*0010*/ 	.short	0x0003
        /*0012*/ 	.short	0x0014
        /*0014*/ 	.byte	0x00, 0xf0, 0x11, 0x00


	//----- nvinfo : EIATTR_KPARAM_INFO
	.align		4
.L_11:
        /*0018*/ 	.byte	0x04, 0x17
        /*001a*/ 	.short	(.L_13 - .L_12)
.L_12:
        /*001c*/ 	.word	0x00000000
        /*0020*/ 	.short	0x0002
        /*0022*/ 	.short	0x0010
        /*0024*/ 	.byte	0x00, 0xf0, 0x11, 0x00


	//----- nvinfo : EIATTR_KPARAM_INFO
	.align		4
.L_13:
        /*0028*/ 	.byte	0x04, 0x17
        /*002a*/ 	.short	(.L_15 - .L_14)
.L_14:
        /*002c*/ 	.word	0x00000000
        /*0030*/ 	.short	0x0001
        /*0032*/ 	.short	0x0008
        /*0034*/ 	.byte	0x00, 0xf4, 0x21, 0x00


	//----- nvinfo : EIATTR_KPARAM_INFO
	.align		4
.L_15:
        /*0038*/ 	.byte	0x04, 0x17
        /*003a*/ 	.short	(.L_17 - .L_16)
.L_16:
        /*003c*/ 	.word	0x00000000
        /*0040*/ 	.short	0x0000
        /*0042*/ 	.short	0x0000
        /*0044*/ 	.byte	0x00, 0xf4, 0x21, 0x00


	//----- nvinfo : EIATTR_SPARSE_MMA_MASK
	.align		4
.L_17:
        /*0048*/ 	.byte	0x03, 0x50
        /*004a*/ 	.short	0x0000


	//----- nvinfo : EIATTR_MAXREG_COUNT
	.align		4
        /*004c*/ 	.byte	0x03, 0x1b
        /*004e*/ 	.short	0x00ff


	//----- nvinfo : EIATTR_EXIT_INSTR_OFFSETS
	.align		4
        /*0050*/ 	.byte	0x04, 0x1c
        /*0052*/ 	.short	(.L_19 - .L_18)


	//   ....[0]....
.L_18:
        /*0054*/ 	.word	0x000005e0


	//   ....[1]....
        /*0058*/ 	.word	0x00000630


	//----- nvinfo : EIATTR_REQNTID
	.align		4
.L_19:
        /*005c*/ 	.byte	0x04, 0x10
        /*005e*/ 	.short	(.L_21 - .L_20)
.L_20:
        /*0060*/ 	.word	0x00000080
        /*0064*/ 	.word	0x00000001
        /*0068*/ 	.word	0x00000001


	//----- nvinfo : EIATTR_CBANK_PARAM_SIZE
	.align		4
.L_21:
        /*006c*/ 	.byte	0x03, 0x19
        /*006e*/ 	.short	0x0018


	//----- nvinfo : EIATTR_PARAM_CBANK
	.align		4
        /*0070*/ 	.byte	0x04, 0x0a
        /*0072*/ 	.short	(.L_23 - .L_22)
	.align		4
.L_22:
        /*0074*/ 	.word	index@(.nv.constant0.triton_poi_fused__native_batch_norm_legit_no_training_convolution_relu_15)
        /*0078*/ 	.short	0x0210
        /*007a*/ 	.short	0x0018


	//----- nvinfo : EIATTR_SW_WAR
	.align		4
.L_23:
        /*007c*/ 	.byte	0x04, 0x36
        /*007e*/ 	.short	(.L_25 - .L_24)
.L_24:
        /*0080*/ 	.word	0x00000008
.L_25:


//--------------------- .nv.callgraph             --------------------------
	.section	.nv.callgraph,"",@"SHT_CUDA_CALLGRAPH"
	.align	4
	.sectionentsize	8
	.align		4
        /*0000*/ 	.word	0x00000000
	.align		4
        /*0004*/ 	.word	0xffffffff
	.align		4
        /*0008*/ 	.word	0x00000000
	.align		4
        /*000c*/ 	.word	0xfffffffe
	.align		4
        /*0010*/ 	.word	0x00000000
	.align		4
        /*0014*/ 	.word	0xfffffffd
	.align		4
        /*0018*/ 	.word	0x00000000
	.align		4
        /*001c*/ 	.word	0xfffffffc


//--------------------- .text.triton_poi_fused__native_batch_norm_legit_no_training_convolution_relu_15 --------------------------
	.section	.text.triton_poi_fused__native_batch_norm_legit_no_training_convolution_relu_15,"ax",@progbits
	.sectionflags	@"SHF_BARRIERS=1"
	.align	128
        .global         triton_poi_fused__native_batch_norm_legit_no_training_convolution_relu_15
        .type           triton_poi_fused__native_batch_norm_legit_no_training_convolution_relu_15,@function
        .size           triton_poi_fused__native_batch_norm_legit_no_training_convolution_relu_15,(.L_x_1 - triton_poi_fused__native_batch_norm_legit_no_training_convolution_relu_15)
        .other          triton_poi_fused__native_batch_norm_legit_no_training_convolution_relu_15,@"STO_CUDA_ENTRY STV_DEFAULT"
triton_poi_fused__native_batch_norm_legit_no_training_convolution_relu_15:
.text.triton_poi_fused__native_batch_norm_legit_no_training_convolution_relu_15:
[----:B------:R-:W0:Y:S01]  /*0000*/  LDC R1, c[0x0][0x28] ;  /* 0x00000a00ff017b82 */ /* 0x000e220000000800 */
[----:B------:R-:W1:Y:S07]  /*0010*/  S2R R0, SR_TID.X ;  /* 0x0000000000007919 */ /* 0x000e6e0000002100 */
[----:B------:R-:W2:Y:S01]  /*0020*/  LDC.64 R8, c[0x0][0x210] ;  /* 0x00008400ff087b82 */ /* 0x000ea20000000a00 */
[----:B------:R-:W-:Y:S01]  /*0030*/  IMAD.MOV.U32 R20, RZ, RZ, RZ ;  /* 0x000000ffff147224 */ /* 0x000fe200078e00ff */
[----:B------:R-:W-:Y:S01]  /*0040*/  ULDC.64 UR6, c[0x0][0x208] ;  /* 0x0000820000067ab9 */ /* 0x000fe20000000a00 */
[----:B------:R-:W3:Y:S01]  /*0050*/  S2R R19, SR_CTAID.X ;  /* 0x0000000000137919 */ /* 0x000ee20000002500 */
[----:B------:R-:W4:Y:S01]  /*0060*/  S2R R18, SR_CTAID.Y ;  /* 0x0000000000127919 */ /* 0x000f220000002600 */
[----:B------:R-:W-:Y:S01]  /*0070*/  IMAD.MOV.U32 R28, RZ, RZ, RZ ;  /* 0x000000ffff1c7224 */ /* 0x000fe200078e00ff */
[----:B-1----:R-:W-:Y:S01]  /*0080*/  SHF.R.U32.HI R21, RZ, 0x5, R0 ;  /* 0x00000005ff157819 */ /* 0x002fe20000011600 */
[----:B---3--:R-:W-:-:S03]  /*0090*/  IMAD.SHL.U32 R19, R19, 0x20, RZ ;  /* 0x0000002013137824 */ /* 0x008fc600078e00ff */
[----:B------:R-:W-:Y:S01]  /*00a0*/  SGXT.U32 R21, R21, 0x2 ;  /* 0x000000021515781a */ /* 0x000fe20000000000 */
[----:B----4-:R-:W-:Y:S01]  /*00b0*/  IMAD.SHL.U32 R18, R18, 0x20, RZ ;  /* 0x0000002012127824 */ /* 0x010fe200078e00ff */
[----:B------:R-:W-:-:S04]  /*00c0*/  LOP3.LUT R12, R19, 0x1f, R0, 0xf8, !PT ;  /* 0x0000001f130c7812 */ /* 0x000fc800078ef800 */
[----:B------:R-:W-:Y:S02]  /*00d0*/  LOP3.LUT R3, R18, 0x4, R21, 0xfe, !PT ;  /* 0x0000000412037812 */ /* 0x000fe400078efe15 */
[----:B------:R-:W-:Y:S02]  /*00e0*/  LOP3.LUT R5, R18, 0xc, R21, 0xfe, !PT ;  /* 0x0000000c12057812 */ /* 0x000fe400078efe15 */
[----:B------:R-:W-:Y:S01]  /*00f0*/  LOP3.LUT R2, R18, R21, RZ, 0xfc, !PT ;  /* 0x0000001512027212 */ /* 0x000fe200078efcff */
[--C-:B------:R-:W-:Y:S01]  /*0100*/  IMAD R3, R3, 0x19, R12.reuse ;  /* 0x0000001903037824 */ /* 0x100fe200078e020c */
[----:B------:R-:W-:Y:S01]  /*0110*/  LOP3.LUT R4, R18, 0x8, R21, 0xfe, !PT ;  /* 0x0000000812047812 */ /* 0x000fe200078efe15 */
        /* <DEDUP_REMOVED lines=9> */
[----:B------:R-:W-:Y:S01]  /*01b0*/  ISETP.GE.AND P0, PT, R12, 0x19, PT ;  /* 0x000000190c00780c */ /* 0x000fe20003f06270 */
[----:B------:R-:W-:-:S02]  /*01c0*/  IMAD R25, R10, 0x19, R12 ;  /* 0x000000190a197824 */ /* 0x000fc400078e020c */
[----:B------:R-:W-:Y:S02]  /*01d0*/  IMAD R27, R11, 0x19, R12 ;  /* 0x000000190b1b7824 */ /* 0x000fe400078e020c */
[----:B--2---:R-:W-:-:S04]  /*01e0*/  IMAD.WIDE R14, R3, 0x4, R8 ;  /* 0x00000004030e7825 */ /* 0x004fc800078e0208 */
[----:B------:R-:W-:-:S04]  /*01f0*/  IMAD.WIDE R10, R5, 0x4, R8 ;  /* 0x00000004050a7825 */ /* 0x000fc800078e0208 */
[----:B------:R-:W-:-:S04]  /*0200*/  IMAD.WIDE R16, R17, 0x4, R8 ;  /* 0x0000000411107825 */ /* 0x000fc800078e0208 */
[--C-:B------:R-:W-:Y:S01]  /*0210*/  IMAD.WIDE R12, R13, 0x4, R8.reuse ;  /* 0x000000040d0c7825 */ /* 0x100fe200078e0208 */
[----:B------:R-:W2:Y:S03]  /*0220*/  @!P0 LDG.E.EL R20, desc[UR6][R16.64] ;  /* 0x0000000610148981 */ /* 0x000ea6000c2e1900 */
[----:B------:R-:W-:Y:S01]  /*0230*/  IMAD.WIDE R4, R23, 0x4, R8 ;  /* 0x0000000417047825 */ /* 0x000fe200078e0208 */
[----:B------:R-:W-:-:S03]  /*0240*/  CS2R R22, SRZ ;  /* 0x0000000000167805 */ /* 0x000fc6000001ff00 */
[----:B------:R-:W-:-:S03]  /*0250*/  IMAD.WIDE R6, R7, 0x4, R8 ;  /* 0x0000000407067825 */ /* 0x000fc600078e0208 */
[----:B------:R1:W3:Y:S01]  /*0260*/  @!P0 LDG.E.EL R22, desc[UR6][R12.64] ;  /* 0x000000060c168981 */ /* 0x0002e2000c2e1900 */
[--C-:B------:R-:W-:Y:S01]  /*0270*/  IMAD.WIDE R2, R25, 0x4, R8.reuse ;  /* 0x0000000419027825 */ /* 0x100fe200078e0208 */
[----:B------:R-:W-:Y:S02]  /*0280*/  CS2R R24, SRZ ;  /* 0x0000000000187805 */ /* 0x000fe4000001ff00 */
[----:B------:R4:W5:Y:S01]  /*0290*/  @!P0 LDG.E.EL R23, desc[UR6][R10.64] ;  /* 0x000000060a178981 */ /* 0x000962000c2e1900 */
[----:B------:R-:W-:Y:S01]  /*02a0*/  IMAD.WIDE R8, R27, 0x4, R8 ;  /* 0x000000041b087825 */ /* 0x000fe200078e0208 */
[----:B------:R-:W-:Y:S02]  /*02b0*/  CS2R R26, SRZ ;  /* 0x00000000001a7805 */ /* 0x000fe4000001ff00 */
[----:B------:R-:W5:Y:S04]  /*02c0*/  @!P0 LDG.E.EL R24, desc[UR6][R14.64] ;  /* 0x000000060e188981 */ /* 0x000f68000c2e1900 */
[----:B------:R1:W5:Y:S04]  /*02d0*/  @!P0 LDG.E.EL R25, desc[UR6][R4.64] ;  /* 0x0000000604198981 */ /* 0x000368000c2e1900 */
[----:B------:R-:W5:Y:S04]  /*02e0*/  @!P0 LDG.E.EL R26, desc[UR6][R6.64] ;  /* 0x00000006061a8981 */ /* 0x000f68000c2e1900 */
[----:B------:R4:W5:Y:S04]  /*02f0*/  @!P0 LDG.E.EL R28, desc[UR6][R2.64] ;  /* 0x00000006021c8981 */ /* 0x000968000c2e1900 */
[----:B------:R4:W5:Y:S01]  /*0300*/  @!P0 LDG.E.EL R27, desc[UR6][R8.64] ;  /* 0x00000006081b8981 */ /* 0x000962000c2e1900 */
[----:B------:R-:W4:Y:S01]  /*0310*/  S2UR UR5, SR_CgaCtaId ;  /* 0x00000000000579c3 */ /* 0x000f220000008800 */
[----:B-1----:R-:W-:Y:S01]  /*0320*/  IMAD.SHL.U32 R12, R0, 0x20, RZ ;  /* 0x00000020000c7824 */ /* 0x002fe200078e00ff */
[----:B------:R-:W-:-:S04]  /*0330*/  UMOV UR4, 0x400 ;  /* 0x0000040000047882 */ /* 0x000fc80000000000 */
[----:B------:R-:W-:-:S04]  /*0340*/  LOP3.LUT R12, R12, 0x3e0, RZ, 0xc0, !PT ;  /* 0x000003e00c0c7812 */ /* 0x000fc800078ec0ff */
[----:B------:R-:W-:-:S04]  /*0350*/  LOP3.LUT R21, R12, R21, RZ, 0xfc, !PT ;  /* 0x000000150c157212 */ /* 0x000fc800078efcff */
[----:B------:R-:W-:Y:S01]  /*0360*/  LEA.HI R21, R12, R21, RZ, 0x1d ;  /* 0x000000150c157211 */ /* 0x000fe200078fe8ff */
[----:B0---4-:R-:W-:-:S06]  /*0370*/  UPRMT UR4, UR5, 0x654, UR4 ;  /* 0x0000065405047896 */ /* 0x011fcc0008000004 */
[----:B------:R-:W-:Y:S01]  /*0380*/  LEA R21, R21, UR4, 0x2 ;  /* 0x0000000415157c11 */ /* 0x000fe2000f8e10ff */
[----:B------:R-:W-:Y:S01]  /*0390*/  IMAD.SHL.U32 R11, R0, 0x4, RZ ;  /* 0x00000004000b7824 */ /* 0x000fe200078e00ff */
[----:B------:R-:W-:-:S04]  /*03a0*/  SHF.R.U32.HI R4, RZ, 0x1, R0 ;  /* 0x00000001ff047819 */ /* 0x000fc80000011600 */
[----:B------:R-:W-:Y:S02]  /*03b0*/  LOP3.LUT R3, R4, 0x3c, RZ, 0xc0, !PT ;  /* 0x0000003c04037812 */ /* 0x000fe400078ec0ff */
[----:B------:R-:W-:-:S05]  /*03c0*/  LOP3.LUT R8, R11, 0x1fc, RZ, 0xc0, !PT ;  /* 0x000001fc0b087812 */ /* 0x000fca00078ec0ff */
[----:B------:R-:W-:-:S05]  /*03d0*/  IMAD.IADD R3, R8, 0x1, R3 ;  /* 0x0000000108037824 */ /* 0x000fca00078e0203 */
[----:B------:R-:W-:Y:S02]  /*03e0*/  LEA R4, R3, UR4, 0x2 ;  /* 0x0000000403047c11 */ /* 0x000fe4000f8e10ff */
[----:B------:R-:W-:Y:S01]  /*03f0*/  LOP3.LUT R11, R18, 0x1c, R11, 0xf8, !PT ;  /* 0x0000001c120b7812 */ /* 0x000fe200078ef80b */
[----:B------:R-:W0:Y:S04]  /*0400*/  LDC.64 R2, c[0x0][0x218] ;  /* 0x00008600ff027b82 */ /* 0x000e280000000a00 */
[----:B------:R-:W-:Y:S01]  /*0410*/  IMAD.HI R9, R11, 0x2aaaaaab, RZ ;  /* 0x2aaaaaab0b097827 */ /* 0x000fe200078e02ff */
[----:B------:R-:W-:-:S04]  /*0420*/  SHF.R.U32.HI R0, RZ, 0x3, R0 ;  /* 0x00000003ff007819 */ /* 0x000fc80000011600 */
[----:B------:R-:W-:Y:S02]  /*0430*/  SHF.R.U32.HI R10, RZ, 0x1f, R9 ;  /* 0x0000001fff0a7819 */ /* 0x000fe40000011609 */
[----:B------:R-:W-:Y:S02]  /*0440*/  SGXT.U32 R0, R0, 0x4 ;  /* 0x000000040000781a */ /* 0x000fe40000000000 */
[----:B------:R-:W-:Y:S02]  /*0450*/  LEA.HI.SX32 R10, R9, R10, 0x1d ;  /* 0x0000000a090a7211 */ /* 0x000fe400078feaff */
[----:B------:R-:W-:-:S03]  /*0460*/  LOP3.LUT R0, R19, R0, RZ, 0xfc, !PT ;  /* 0x0000000013007212 */ /* 0x000fc600078efcff */
[----:B------:R-:W-:Y:S01]  /*0470*/  IMAD R11, R10, -0x30, R11 ;  /* 0xffffffd00a0b7824 */ /* 0x000fe200078e020b */
[----:B------:R-:W-:-:S03]  /*0480*/  LOP3.LUT R9, R8, 0x200, RZ, 0xfc, !PT ;  /* 0x0000020008097812 */ /* 0x000fc600078efcff */
[----:B------:R-:W-:Y:S01]  /*0490*/  IMAD R11, R10, 0x4b0, R11 ;  /* 0x000004b00a0b7824 */ /* 0x000fe200078e020b */
[C---:B------:R-:W-:Y:S02]  /*04a0*/  LOP3.LUT R10, R0.reuse, 0x10, RZ, 0xfc, !PT ;  /* 0x00000010000a7812 */ /* 0x040fe400078efcff */
[----:B------:R-:W-:Y:S02]  /*04b0*/  SHF.R.U32.HI R9, RZ, 0x3, R9 ;  /* 0x00000003ff097819 */ /* 0x000fe40000011609 */
[----:B------:R-:W-:Y:S02]  /*04c0*/  ISETP.GE.AND P1, PT, R0, 0x19, PT ;  /* 0x000000190000780c */ /* 0x000fe40003f26270 */
[----:B------:R-:W-:Y:S02]  /*04d0*/  ISETP.GE.AND P0, PT, R10, 0x19, PT ;  /* 0x000000190a00780c */ /* 0x000fe40003f06270 */
[----:B------:R-:W-:Y:S01]  /*04e0*/  LOP3.LUT R9, R9, 0x7c, RZ, 0xc0, !PT ;  /* 0x0000007c09097812 */ /* 0x000fe200078ec0ff */
[----:B------:R-:W-:-:S04]  /*04f0*/  IMAD R11, R0, 0x30, R11 ;  /* 0x00000030000b7824 */ /* 0x000fc800078e020b */
[----:B------:R-:W-:Y:S02]  /*0500*/  IMAD.IADD R0, R8, 0x1, R9 ;  /* 0x0000000108007824 */ /* 0x000fe400078e0209 */
[----:B0-----:R-:W-:-:S03]  /*0510*/  IMAD.WIDE R8, R11, 0x4, R2 ;  /* 0x000000040b087825 */ /* 0x001fc600078e0202 */
[----:B------:R-:W-:Y:S01]  /*0520*/  LEA R0, R0, UR4, 0x2 ;  /* 0x0000000400007c11 */ /* 0x000fe2000f8e10ff */
[----:B--2---:R-:W-:Y:S04]  /*0530*/  STS [R21], R20 ;  /* 0x0000001415007388 */ /* 0x004fe80000000800 */
[----:B---3--:R-:W-:Y:S04]  /*0540*/  STS [R21+0x20], R22 ;  /* 0x0000201615007388 */ /* 0x008fe80000000800 */
[----:B-----5:R-:W-:Y:S04]  /*0550*/  STS [R21+0x30], R23 ;  /* 0x0000301715007388 */ /* 0x020fe80000000800 */
[----:B------:R-:W-:Y:S04]  /*0560*/  STS [R21+0x10], R24 ;  /* 0x0000101815007388 */ /* 0x000fe80000000800 */
[----:B------:R-:W-:Y:S04]  /*0570*/  STS [R21+0x40], R25 ;  /* 0x0000401915007388 */ /* 0x000fe80000000800 */
[----:B------:R-:W-:Y:S04]  /*0580*/  STS [R21+0x50], R26 ;  /* 0x0000501a15007388 */ /* 0x000fe80000000800 */
[----:B------:R-:W-:Y:S04]  /*0590*/  STS [R21+0x60], R28 ;  /* 0x0000601c15007388 */ /* 0x000fe80000000800 */
[----:B------:R-:W-:Y:S01]  /*05a0*/  STS [R21+0x70], R27 ;  /* 0x0000701b15007388 */ /* 0x000fe20000000800 */
[----:B------:R-:W-:Y:S06]  /*05b0*/  BAR.SYNC.DEFER_BLOCKING 0x0 ;  /* 0x0000000000007b1d */ /* 0x000fec0000010000 */
[----:B------:R-:W0:Y:S04]  /*05c0*/  LDS.128 R4, [R4] ;  /* 0x0000000004047984 */ /* 0x000e280000000c00 */
[----:B0-----:R0:W-:Y:S02]  /*05d0*/  @!P1 STG.E.128 desc[UR6][R8.64], R4 ;  /* 0x0000000408009986 */ /* 0x0011e4000c101d06 */
[----:B0-----:R-:W-:Y:S05]  /*05e0*/  @P0 EXIT ;  /* 0x000000000000094d */ /* 0x001fea0003800000 */
[----:B0-----:R-:W0:Y:S01]  /*05f0*/  LDS.128 R4, [R0+0x800] ;  /* 0x0008000000047984 */ /* 0x001e220000000c00 */
[----:B------:R-:W-:-:S04]  /*0600*/  VIADD R11, R11, 0x300 ;  /* 0x000003000b0b7836 */ /* 0x000fc80000000000 */
[----:B------:R-:W-:-:S05]  /*0610*/  IMAD.WIDE R2, R11, 0x4, R2 ;  /* 0x000000040b027825 */ /* 0x000fca00078e0202 */
[----:B0-----:R-:W-:Y:S01]  /*0620*/  STG.E.128 desc[UR6][R2.64], R4 ;  /* 0x0000000402007986 */ /* 0x001fe2000c101d06 */
[----:B------:R-:W-:Y:S05]  /*0630*/  EXIT ;  /* 0x000000000000794d */ /* 0x000fea0003800000 */
.L_x_0:
[----:B------:R-:W-:-:S00]  /*0640*/  BRA `(.L_x_0) ;  /* 0xfffffffc00fc7947 */ /* 0x000fc0000383ffff */
[----:B------:R-:W-:-:S00]  /*0650*/  NOP ;  /* 0x0000000000007918 */ /* 0x000fc00000000000 */
        /* <DEDUP_REMOVED lines=10> */
.L_x_1:


//--------------------- .nv.shared.triton_poi_fused__native_batch_norm_legit_no_training_convolution_relu_15 --------------------------
	.section	.nv.shared.triton_poi_fused__native_batch_norm_legit_no_training_convolution_relu_15,"aw",@nobits
	.sectionflags	@""
	.align	16
	.zero		1024


//--------------------- .nv.constant0.triton_poi_fused__native_batch_norm_legit_no_training_convolution_relu_15 --------------------------
	.section	.nv.constant0.triton_poi_fused__native_batch_norm_legit_no_training_convolution_relu_15,"a",@progbits
	.sectionflags	@""
	.align	4
.nv.constant0.triton_poi_fused__native_batch_norm_legit_no_training_convolution_relu_15:
	.zero		552
